//
// Generated by NVIDIA NVVM Compiler
//
// Compiler Build ID: CL-36424714
// Cuda compilation tools, release 13.0, V13.0.88
// Based on NVVM 20.0.0
//

.version 9.0
.target sm_100
.address_size 64

	// .globl	default_function_kernel

.visible .entry default_function_kernel(
	.param .u64 .ptr .align 1 default_function_kernel_param_0,
	.param .u64 .ptr .align 1 default_function_kernel_param_1
)
.maxntid 8
{
	.reg .b32 	%r<7>;
	.reg .b32 	%f<29>;
	.reg .b64 	%rd<9>;

	ld.param.u64 	%rd1, [default_function_kernel_param_0];
	ld.param.u64 	%rd2, [default_function_kernel_param_1];
	cvta.to.global.u64 	%rd3, %rd1;
	mov.u32 	%r1, %ctaid.x;
	shl.b32 	%r2, %r1, 3;
	mov.u32 	%r3, %tid.x;
	or.b32  	%r4, %r2, %r3;
	mul.wide.u32 	%rd4, %r4, 4;
	add.s64 	%rd5, %rd3, %rd4;
	mul.lo.s32 	%r5, %r3, 14;
	mad.lo.s32 	%r6, %r1, 112, %r5;
	cvta.to.global.u64 	%rd6, %rd2;
	mul.wide.u32 	%rd7, %r6, 4;
	add.s64 	%rd8, %rd6, %rd7;
	ld.global.nc.f32 	%f1, [%rd8];
	max.f32 	%f2, %f1, 0fFF7FFFFD;
	ld.global.nc.f32 	%f3, [%rd8+4];
	max.f32 	%f4, %f2, %f3;
	ld.global.nc.f32 	%f5, [%rd8+8];
	max.f32 	%f6, %f4, %f5;
	ld.global.nc.f32 	%f7, [%rd8+12];
	max.f32 	%f8, %f6, %f7;
	ld.global.nc.f32 	%f9, [%rd8+16];
	max.f32 	%f10, %f8, %f9;
	ld.global.nc.f32 	%f11, [%rd8+20];
	max.f32 	%f12, %f10, %f11;
	ld.global.nc.f32 	%f13, [%rd8+24];
	max.f32 	%f14, %f12, %f13;
	ld.global.nc.f32 	%f15, [%rd8+28];
	max.f32 	%f16, %f14, %f15;
	ld.global.nc.f32 	%f17, [%rd8+32];
	max.f32 	%f18, %f16, %f17;
	ld.global.nc.f32 	%f19, [%rd8+36];
	max.f32 	%f20, %f18, %f19;
	ld.global.nc.f32 	%f21, [%rd8+40];
	max.f32 	%f22, %f20, %f21;
	ld.global.nc.f32 	%f23, [%rd8+44];
	max.f32 	%f24, %f22, %f23;
	ld.global.nc.f32 	%f25, [%rd8+48];
	max.f32 	%f26, %f24, %f25;
	ld.global.nc.f32 	%f27, [%rd8+52];
	max.f32 	%f28, %f26, %f27;
	st.global.f32 	[%rd5], %f28;
	ret;

}
	// .globl	default_function_kernel_1
.visible .entry default_function_kernel_1(
	.param .u64 .ptr .align 1 default_function_kernel_1_param_0,
	.param .u64 .ptr .align 1 default_function_kernel_1_param_1,
	.param .u64 .ptr .align 1 default_function_kernel_1_param_2
)
.maxntid 32
{
	.reg .b32 	%r<7>;
	.reg .b32 	%f<72>;
	.reg .b64 	%rd<12>;

	ld.param.u64 	%rd1, [default_function_kernel_1_param_0];
	ld.param.u64 	%rd2, [default_function_kernel_1_param_1];
	ld.param.u64 	%rd3, [default_function_kernel_1_param_2];
	cvta.to.global.u64 	%rd4, %rd1;
	cvta.to.global.u64 	%rd5, %rd2;
	mov.u32 	%r1, %ctaid.x;
	shl.b32 	%r2, %r1, 5;
	mov.u32 	%r3, %tid.x;
	or.b32  	%r4, %r2, %r3;
	mul.wide.u32 	%rd6, %r4, 4;
	add.s64 	%rd7, %rd5, %rd6;
	mul.lo.s32 	%r5, %r3, 14;
	mad.lo.s32 	%r6, %r1, 448, %r5;
	add.s64 	%rd8, %rd4, %rd6;
	ld.global.nc.f32 	%f1, [%rd8];
	cvta.to.global.u64 	%rd9, %rd3;
	mul.wide.u32 	%rd10, %r6, 4;
	add.s64 	%rd11, %rd9, %rd10;
	ld.global.nc.f32 	%f2, [%rd11];
	sub.f32 	%f3, %f2, %f1;
	mul.f32 	%f4, %f3, 0f3FB8AA3B;
	ex2.approx.f32 	%f5, %f4;
	add.f32 	%f6, %f5, 0f00000000;
	ld.global.nc.f32 	%f7, [%rd11+4];
	sub.f32 	%f8, %f7, %f1;
	mul.f32 	%f9, %f8, 0f3FB8AA3B;
	ex2.approx.f32 	%f10, %f9;
	add.f32 	%f11, %f6, %f10;
	ld.global.nc.f32 	%f12, [%rd11+8];
	sub.f32 	%f13, %f12, %f1;
	mul.f32 	%f14, %f13, 0f3FB8AA3B;
	ex2.approx.f32 	%f15, %f14;
	add.f32 	%f16, %f11, %f15;
	ld.global.nc.f32 	%f17, [%rd11+12];
	sub.f32 	%f18, %f17, %f1;
	mul.f32 	%f19, %f18, 0f3FB8AA3B;
	ex2.approx.f32 	%f20, %f19;
	add.f32 	%f21, %f16, %f20;
	ld.global.nc.f32 	%f22, [%rd11+16];
	sub.f32 	%f23, %f22, %f1;
	mul.f32 	%f24, %f23, 0f3FB8AA3B;
	ex2.approx.f32 	%f25, %f24;
	add.f32 	%f26, %f21, %f25;
	ld.global.nc.f32 	%f27, [%rd11+20];
	sub.f32 	%f28, %f27, %f1;
	mul.f32 	%f29, %f28, 0f3FB8AA3B;
	ex2.approx.f32 	%f30, %f29;
	add.f32 	%f31, %f26, %f30;
	ld.global.nc.f32 	%f32, [%rd11+24];
	sub.f32 	%f33, %f32, %f1;
	mul.f32 	%f34, %f33, 0f3FB8AA3B;
	ex2.approx.f32 	%f35, %f34;
	add.f32 	%f36, %f31, %f35;
	ld.global.nc.f32 	%f37, [%rd11+28];
	sub.f32 	%f38, %f37, %f1;
	mul.f32 	%f39, %f38, 0f3FB8AA3B;
	ex2.approx.f32 	%f40, %f39;
	add.f32 	%f41, %f36, %f40;
	ld.global.nc.f32 	%f42, [%rd11+32];
	sub.f32 	%f43, %f42, %f1;
	mul.f32 	%f44, %f43, 0f3FB8AA3B;
	ex2.approx.f32 	%f45, %f44;
	add.f32 	%f46, %f41, %f45;
	ld.global.nc.f32 	%f47, [%rd11+36];
	sub.f32 	%f48, %f47, %f1;
	mul.f32 	%f49, %f48, 0f3FB8AA3B;
	ex2.approx.f32 	%f50, %f49;
	add.f32 	%f51, %f46, %f50;
	ld.global.nc.f32 	%f52, [%rd11+40];
	sub.f32 	%f53, %f52, %f1;
	mul.f32 	%f54, %f53, 0f3FB8AA3B;
	ex2.approx.f32 	%f55, %f54;
	add.f32 	%f56, %f51, %f55;
	ld.global.nc.f32 	%f57, [%rd11+44];
	sub.f32 	%f58, %f57, %f1;
	mul.f32 	%f59, %f58, 0f3FB8AA3B;
	ex2.approx.f32 	%f60, %f59;
	add.f32 	%f61, %f56, %f60;
	ld.global.nc.f32 	%f62, [%rd11+48];
	sub.f32 	%f63, %f62, %f1;
	mul.f32 	%f64, %f63, 0f3FB8AA3B;
	ex2.approx.f32 	%f65, %f64;
	add.f32 	%f66, %f61, %f65;
	ld.global.nc.f32 	%f67, [%rd11+52];
	sub.f32 	%f68, %f67, %f1;
	mul.f32 	%f69, %f68, 0f3FB8AA3B;
	ex2.approx.f32 	%f70, %f69;
	add.f32 	%f71, %f66, %f70;
	st.global.f32 	[%rd7], %f71;
	ret;

}
	// .globl	default_function_kernel_2
.visible .entry default_function_kernel_2(
	.param .u64 .ptr .align 1 default_function_kernel_2_param_0,
	.param .u64 .ptr .align 1 default_function_kernel_2_param_1,
	.param .u64 .ptr .align 1 default_function_kernel_2_param_2,
	.param .u64 .ptr .align 1 default_function_kernel_2_param_3
)
.maxntid 56
{
	.reg .b16 	%rs<4>;
	.reg .b32 	%r<7>;
	.reg .b32 	%f<7>;
	.reg .b64 	%rd<15>;

	ld.param.u64 	%rd1, [default_function_kernel_2_param_0];
	ld.param.u64 	%rd2, [default_function_kernel_2_param_1];
	ld.param.u64 	%rd3, [default_function_kernel_2_param_2];
	ld.param.u64 	%rd4, [default_function_kernel_2_param_3];
	cvta.to.global.u64 	%rd5, %rd2;
	cvta.to.global.u64 	%rd6, %rd3;
	cvta.to.global.u64 	%rd7, %rd1;
	cvta.to.global.u64 	%rd8, %rd4;
	mov.u32 	%r1, %ctaid.x;
	mov.u32 	%r2, %tid.x;
	mad.lo.s32 	%r3, %r1, 56, %r2;
	mul.wide.u32 	%rd9, %r3, 4;
	add.s64 	%rd10, %rd8, %rd9;
	ld.global.nc.f32 	%f1, [%rd10];
	shl.b32 	%r4, %r1, 2;
	cvt.u16.u32 	%rs1, %r2;
	mul.lo.s16 	%rs2, %rs1, 37;
	shr.u16 	%rs3, %rs2, 9;
	cvt.u32.u16 	%r5, %rs3;
	add.s32 	%r6, %r4, %r5;
	mul.wide.u32 	%rd11, %r6, 4;
	add.s64 	%rd12, %rd7, %rd11;
	ld.global.nc.f32 	%f2, [%rd12];
	sub.f32 	%f3, %f1, %f2;
	add.s64 	%rd13, %rd6, %rd11;
	ld.global.nc.f32 	%f4, [%rd13];
	lg2.approx.f32 	%f5, %f4;
	fma.rn.f32 	%f6, %f5, 0fBF317218, %f3;
	add.s64 	%rd14, %rd5, %rd9;
	st.global.f32 	[%rd14], %f6;
	ret;

}


// ===== COMPILED SASS (sm_100) =====

	.target	sm_100

	.elftype	@"ET_EXEC"


//--------------------- .note.nv.tkinfo           --------------------------
	.section	.note.nv.tkinfo,"",@"SHT_NOTE"
	.sectionflags	@"SHF_NOTE_NV_TKINFO"
	.tkinfo
        /*0018*/ 	.word	0x00000002
        /*0030*/ 	.string	""
        /*0030*/ 	.string	"ptxas"
        /*0030*/ 	.string	"Cuda compilation tools, release 13.0, V13.0.88"
        /*0030*/ 	.string	"Build cuda_13.0.r13.0/compiler.36424714_0"
        /*0030*/ 	.string	"-arch sm_100 -m 64 "



//--------------------- .note.nv.cuinfo           --------------------------
	.section	.note.nv.cuinfo,"",@"SHT_NOTE"
	.sectionflags	@"SHF_NOTE_NV_CUINFO"
        /*0018*/ 	.short	0x0002
        /*001a*/ 	.short	0x0064
        /*001c*/ 	.short	0x0082
	.zero		2


//--------------------- .nv.info                  --------------------------
	.section	.nv.info,"",@"SHT_CUDA_INFO"
	.align	4


	//----- nvinfo : EIATTR_REGCOUNT
	.align		4
        /*0000*/ 	.byte	0x04, 0x2f
        /*0002*/ 	.short	(.L_1 - .L_0)
	.align		4
.L_0:
        /*0004*/ 	.word	index@(default_function_kernel)
        /*0008*/ 	.word	0x00000018


	//----- nvinfo : EIATTR_FRAME_SIZE
	.align		4
.L_1:
        /*000c*/ 	.byte	0x04, 0x11
        /*000e*/ 	.short	(.L_3 - .L_2)
	.align		4
.L_2:
        /*0010*/ 	.word	index@(default_function_kernel)
        /*0014*/ 	.word	0x00000000


	//----- nvinfo : EIATTR_REGCOUNT
	.align		4
.L_3:
        /*0018*/ 	.byte	0x04, 0x2f
        /*001a*/ 	.short	(.L_5 - .L_4)
	.align		4
.L_4:
        /*001c*/ 	.word	index@(default_function_kernel_1)
        /*0020*/ 	.word	0x00000022


	//----- nvinfo : EIATTR_FRAME_SIZE
	.align		4
.L_5:
        /*0024*/ 	.byte	0x04, 0x11
        /*0026*/ 	.short	(.L_7 - .L_6)
	.align		4
.L_6:
        /*0028*/ 	.word	index@(default_function_kernel_1)
        /*002c*/ 	.word	0x00000000


	//----- nvinfo : EIATTR_REGCOUNT
	.align		4
.L_7:
        /*0030*/ 	.byte	0x04, 0x2f
        /*0032*/ 	.short	(.L_9 - .L_8)
	.align		4
.L_8:
        /*0034*/ 	.word	index@(default_function_kernel_2)
        /*0038*/ 	.word	0x00000010


	//----- nvinfo : EIATTR_FRAME_SIZE
	.align		4
.L_9:
        /*003c*/ 	.byte	0x04, 0x11
        /*003e*/ 	.short	(.L_11 - .L_10)
	.align		4
.L_10:
        /*0040*/ 	.word	index@(default_function_kernel_2)
        /*0044*/ 	.word	0x00000000


	//----- nvinfo : EIATTR_MIN_STACK_SIZE
	.align		4
.L_11:
        /*0048*/ 	.byte	0x04, 0x12
        /*004a*/ 	.short	(.L_13 - .L_12)
	.align		4
.L_12:
        /*004c*/ 	.word	index@(default_function_kernel_2)
        /*0050*/ 	.word	0x00000000


	//----- nvinfo : EIATTR_MIN_STACK_SIZE
	.align		4
.L_13:
        /*0054*/ 	.byte	0x04, 0x12
        /*0056*/ 	.short	(.L_15 - .L_14)
	.align		4
.L_14:
        /*0058*/ 	.word	index@(default_function_kernel_1)
        /*005c*/ 	.word	0x00000000


	//----- nvinfo : EIATTR_MIN_STACK_SIZE
	.align		4
.L_15:
        /*0060*/ 	.byte	0x04, 0x12
        /*0062*/ 	.short	(.L_17 - .L_16)
	.align		4
.L_16:
        /*0064*/ 	.word	index@(default_function_kernel)
        /*0068*/ 	.word	0x00000000
.L_17:


//--------------------- .nv.compat                --------------------------
	.section	.nv.compat,"",@"SHT_CUDA_COMPAT_INFO"
	.align	4
        /*0000*/ 	.byte	0x02, 0x09, 0x00, 0x00, 0x02, 0x02, 0x01, 0x00, 0x02, 0x05, 0x05, 0x00, 0x03, 0x07, 0x01, 0x01
        /*0010*/ 	.byte	0x02, 0x03, 0x00, 0x00, 0x02, 0x06, 0x01, 0x00, 0x04, 0x0b, 0x08, 0x00, 0x01, 0x00, 0x00, 0x00
        /*0020*/ 	.byte	0x00, 0x00, 0x00, 0x00


//--------------------- .nv.info.default_function_kernel_2 --------------------------
	.section	.nv.info.default_function_kernel_2,"",@"SHT_CUDA_INFO"
	.sectionflags	@""
	.align	4


	//----- nvinfo : EIATTR_CUDA_API_VERSION
	.align		4
        /*0000*/ 	.byte	0x04, 0x37
        /*0002*/ 	.short	(.L_19 - .L_18)
.L_18:
        /*0004*/ 	.word	0x00000082


	//----- nvinfo : EIATTR_KPARAM_INFO
	.align		4
.L_19:
        /*0008*/ 	.byte	0x04, 0x17
        /*000a*/ 	.short	(.L_21 - .L_20)
.L_20:
        /*000c*/ 	.word	0x00000000
        /*0010*/ 	.short	0x0003
        /*0012*/ 	.short	0x0018
        /*0014*/ 	.byte	0x00, 0xf5, 0x21, 0x00


	//----- nvinfo : EIATTR_KPARAM_INFO
	.align		4
.L_21:
        /*0018*/ 	.byte	0x04, 0x17
        /*001a*/ 	.short	(.L_23 - .L_22)
.L_22:
        /*001c*/ 	.word	0x00000000
        /*0020*/ 	.short	0x0002
        /*0022*/ 	.short	0x0010
        /*0024*/ 	.byte	0x00, 0xf5, 0x21, 0x00


	//----- nvinfo : EIATTR_KPARAM_INFO
	.align		4
.L_23:
        /*0028*/ 	.byte	0x04, 0x17
        /*002a*/ 	.short	(.L_25 - .L_24)
.L_24:
        /*002c*/ 	.word	0x00000000
        /*0030*/ 	.short	0x0001
        /*0032*/ 	.short	0x0008
        /*0034*/ 	.byte	0x00, 0xf5, 0x21, 0x00


	//----- nvinfo : EIATTR_KPARAM_INFO
	.align		4
.L_25:
        /*0038*/ 	.byte	0x04, 0x17
        /*003a*/ 	.short	(.L_27 - .L_26)
.L_26:
        /*003c*/ 	.word	0x00000000
        /*0040*/ 	.short	0x0000
        /*0042*/ 	.short	0x0000
        /*0044*/ 	.byte	0x00, 0xf5, 0x21, 0x00


	//----- nvinfo : EIATTR_SPARSE_MMA_MASK
	.align		4
.L_27:
        /*0048*/ 	.byte	0x03, 0x50
        /*004a*/ 	.short	0x0000


	//----- nvinfo : EIATTR_MAXREG_COUNT
	.align		4
        /*004c*/ 	.byte	0x03, 0x1b
        /*004e*/ 	.short	0x00ff


	//----- nvinfo : EIATTR_MERCURY_ISA_VERSION
	.align		4
        /*0050*/ 	.byte	0x03, 0x5f
        /*0052*/ 	.short	0x0101


	//----- nvinfo : EIATTR_VRC_CTA_INIT_COUNT
	.align		4
        /*0054*/ 	.byte	0x02, 0x4a
	.zero		1
	.zero		1


	//----- nvinfo : EIATTR_EXIT_INSTR_OFFSETS
	.align		4
        /*0058*/ 	.byte	0x04, 0x1c
        /*005a*/ 	.short	(.L_29 - .L_28)


	//   ....[0]....
.L_28:
        /*005c*/ 	.word	0x000001d0


	//----- nvinfo : EIATTR_MAX_THREADS
	.align		4
.L_29:
        /*0060*/ 	.byte	0x04, 0x05
        /*0062*/ 	.short	(.L_31 - .L_30)
.L_30:
        /*0064*/ 	.word	0x00000038
        /*0068*/ 	.word	0x00000001
        /*006c*/ 	.word	0x00000001


	//----- nvinfo : EIATTR_CBANK_PARAM_SIZE
	.align		4
.L_31:
        /*0070*/ 	.byte	0x03, 0x19
        /*0072*/ 	.short	0x0020


	//----- nvinfo : EIATTR_PARAM_CBANK
	.align		4
        /*0074*/ 	.byte	0x04, 0x0a
        /*0076*/ 	.short	(.L_33 - .L_32)
	.align		4
.L_32:
        /*0078*/ 	.word	index@(.nv.constant0.default_function_kernel_2)
        /*007c*/ 	.short	0x0380
        /*007e*/ 	.short	0x0020


	//----- nvinfo : EIATTR_SW_WAR
	.align		4
.L_33:
        /*0080*/ 	.byte	0x04, 0x36
        /*0082*/ 	.short	(.L_35 - .L_34)
.L_34:
        /*0084*/ 	.word	0x00000008
.L_35:


//--------------------- .nv.info.default_function_kernel_1 --------------------------
	.section	.nv.info.default_function_kernel_1,"",@"SHT_CUDA_INFO"
	.sectionflags	@""
	.align	4


	//----- nvinfo : EIATTR_CUDA_API_VERSION
	.align		4
        /*0000*/ 	.byte	0x04, 0x37
        /*0002*/ 	.short	(.L_37 - .L_36)
.L_36:
        /*0004*/ 	.word	0x00000082


	//----- nvinfo : EIATTR_KPARAM_INFO
	.align		4
.L_37:
        /*0008*/ 	.byte	0x04, 0x17
        /*000a*/ 	.short	(.L_39 - .L_38)
.L_38:
        /*000c*/ 	.word	0x00000000
        /*0010*/ 	.short	0x0002
        /*0012*/ 	.short	0x0010
        /*0014*/ 	.byte	0x00, 0xf5, 0x21, 0x00


	//----- nvinfo : EIATTR_KPARAM_INFO
	.align		4
.L_39:
        /*0018*/ 	.byte	0x04, 0x17
        /*001a*/ 	.short	(.L_41 - .L_40)
.L_40:
        /*001c*/ 	.word	0x00000000
        /*0020*/ 	.short	0x0001
        /*0022*/ 	.short	0x0008
        /*0024*/ 	.byte	0x00, 0xf5, 0x21, 0x00


	//----- nvinfo : EIATTR_KPARAM_INFO
	.align		4
.L_41:
        /*0028*/ 	.byte	0x04, 0x17
        /*002a*/ 	.short	(.L_43 - .L_42)
.L_42:
        /*002c*/ 	.word	0x00000000
        /*0030*/ 	.short	0x0000
        /*0032*/ 	.short	0x0000
        /*0034*/ 	.byte	0x00, 0xf5, 0x21, 0x00


	//----- nvinfo : EIATTR_SPARSE_MMA_MASK
	.align		4
.L_43:
        /*0038*/ 	.byte	0x03, 0x50
        /*003a*/ 	.short	0x0000


	//----- nvinfo : EIATTR_MAXREG_COUNT
	.align		4
        /*003c*/ 	.byte	0x03, 0x1b
        /*003e*/ 	.short	0x00ff


	//----- nvinfo : EIATTR_MERCURY_ISA_VERSION
	.align		4
        /*0040*/ 	.byte	0x03, 0x5f
        /*0042*/ 	.short	0x0101


	//----- nvinfo : EIATTR_VRC_CTA_INIT_COUNT
	.align		4
        /*0044*/ 	.byte	0x02, 0x4a
	.zero		1
	.zero		1


	//----- nvinfo : EIATTR_EXIT_INSTR_OFFSETS
	.align		4
        /*0048*/ 	.byte	0x04, 0x1c
        /*004a*/ 	.short	(.L_45 - .L_44)


	//   ....[0]....
.L_44:
        /*004c*/ 	.word	0x00000800


	//----- nvinfo : EIATTR_MAX_THREADS
	.align		4
.L_45:
        /*0050*/ 	.byte	0x04, 0x05
        /*0052*/ 	.short	(.L_47 - .L_46)
.L_46:
        /*0054*/ 	.word	0x00000020
        /*0058*/ 	.word	0x00000001
        /*005c*/ 	.word	0x00000001


	//----- nvinfo : EIATTR_CBANK_PARAM_SIZE
	.align		4
.L_47:
        /*0060*/ 	.byte	0x03, 0x19
        /*0062*/ 	.short	0x0018


	//----- nvinfo : EIATTR_PARAM_CBANK
	.align		4
        /*0064*/ 	.byte	0x04, 0x0a
        /*0066*/ 	.short	(.L_49 - .L_48)
	.align		4
.L_48:
        /*0068*/ 	.word	index@(.nv.constant0.default_function_kernel_1)
        /*006c*/ 	.short	0x0380
        /*006e*/ 	.short	0x0018


	//----- nvinfo : EIATTR_SW_WAR
	.align		4
.L_49:
        /*0070*/ 	.byte	0x04, 0x36
        /*0072*/ 	.short	(.L_51 - .L_50)
.L_50:
        /*0074*/ 	.word	0x00000008
.L_51:


//--------------------- .nv.info.default_function_kernel --------------------------
	.section	.nv.info.default_function_kernel,"",@"SHT_CUDA_INFO"
	.sectionflags	@""
	.align	4


	//----- nvinfo : EIATTR_CUDA_API_VERSION
	.align		4
        /*0000*/ 	.byte	0x04, 0x37
        /*0002*/ 	.short	(.L_53 - .L_52)
.L_52:
        /*0004*/ 	.word	0x00000082


	//----- nvinfo : EIATTR_KPARAM_INFO
	.align		4
.L_53:
        /*0008*/ 	.byte	0x04, 0x17
        /*000a*/ 	.short	(.L_55 - .L_54)
.L_54:
        /*000c*/ 	.word	0x00000000
        /*0010*/ 	.short	0x0001
        /*0012*/ 	.short	0x0008
        /*0014*/ 	.byte	0x00, 0xf5, 0x21, 0x00


	//----- nvinfo : EIATTR_KPARAM_INFO
	.align		4
.L_55:
        /*0018*/ 	.byte	0x04, 0x17
        /*001a*/ 	.short	(.L_57 - .L_56)
.L_56:
        /*001c*/ 	.word	0x00000000
        /*0020*/ 	.short	0x0000
        /*0022*/ 	.short	0x0000
        /*0024*/ 	.byte	0x00, 0xf5, 0x21, 0x00


	//----- nvinfo : EIATTR_SPARSE_MMA_MASK
	.align		4
.L_57:
        /*0028*/ 	.byte	0x03, 0x50
        /*002a*/ 	.short	0x0000


	//----- nvinfo : EIATTR_MAXREG_COUNT
	.align		4
        /*002c*/ 	.byte	0x03, 0x1b
        /*002e*/ 	.short	0x00ff


	//----- nvinfo : EIATTR_MERCURY_ISA_VERSION
	.align		4
        /*0030*/ 	.byte	0x03, 0x5f
        /*0032*/ 	.short	0x0101


	//----- nvinfo : EIATTR_VRC_CTA_INIT_COUNT
	.align		4
        /*0034*/ 	.byte	0x02, 0x4a
	.zero		1
	.zero		1


	//----- nvinfo : EIATTR_EXIT_INSTR_OFFSETS
	.align		4
        /*0038*/ 	.byte	0x04, 0x1c
        /*003a*/ 	.short	(.L_59 - .L_58)


	//   ....[0]....
.L_58:
        /*003c*/ 	.word	0x00000220


	//----- nvinfo : EIATTR_MAX_THREADS
	.align		4
.L_59:
        /*0040*/ 	.byte	0x04, 0x05
        /*0042*/ 	.short	(.L_61 - .L_60)
.L_60:
        /*0044*/ 	.word	0x00000008
        /*0048*/ 	.word	0x00000001
        /*004c*/ 	.word	0x00000001


	//----- nvinfo : EIATTR_CBANK_PARAM_SIZE
	.align		4
.L_61:
        /*0050*/ 	.byte	0x03, 0x19
        /*0052*/ 	.short	0x0010


	//----- nvinfo : EIATTR_PARAM_CBANK
	.align		4
        /*0054*/ 	.byte	0x04, 0x0a
        /*0056*/ 	.short	(.L_63 - .L_62)
	.align		4
.L_62:
        /*0058*/ 	.word	index@(.nv.constant0.default_function_kernel)
        /*005c*/ 	.short	0x0380
        /*005e*/ 	.short	0x0010


	//----- nvinfo : EIATTR_SW_WAR
	.align		4
.L_63:
        /*0060*/ 	.byte	0x04, 0x36
        /*0062*/ 	.short	(.L_65 - .L_64)
.L_64:
        /*0064*/ 	.word	0x00000008
.L_65:


//--------------------- .nv.callgraph             --------------------------
	.section	.nv.callgraph,"",@"SHT_CUDA_CALLGRAPH"
	.align	4
	.sectionentsize	8
	.align		4
        /*0000*/ 	.word	0x00000000
	.align		4
        /*0004*/ 	.word	0xffffffff
	.align		4
        /*0008*/ 	.word	0x00000000
	.align		4
        /*000c*/ 	.word	0xfffffffe
	.align		4
        /*0010*/ 	.word	0x00000000
	.align		4
        /*0014*/ 	.word	0xfffffffd
	.align		4
        /*0018*/ 	.word	0x00000000
	.align		4
        /*001c*/ 	.word	0xfffffffc


//--------------------- .text.default_function_kernel_2 --------------------------
	.section	.text.default_function_kernel_2,"ax",@progbits
	.align	128
        .global         default_function_kernel_2
        .type           default_function_kernel_2,@function
        .size           default_function_kernel_2,(.L_x_3 - default_function_kernel_2)
        .other          default_function_kernel_2,@"STO_CUDA_ENTRY STV_DEFAULT"
default_function_kernel_2:
.text.default_function_kernel_2:
[----:B------:R-:W-:Y:S01]  /*0000*/  LDC R1, c[0x0][0x37c] ;  /* 0x0000df00ff017b82 */ /* 0x000fe20000000800 */
[----:B------:R-:W0:Y:S07]  /*0010*/  S2R R8, SR_TID.X ;  /* 0x0000000000087919 */ /* 0x000e2e0000002100 */
[----:B------:R-:W1:Y:S01]  /*0020*/  LDC.64 R6, c[0x0][0x390] ;  /* 0x0000e400ff067b82 */ /* 0x000e620000000a00 */
[----:B------:R-:W2:Y:S01]  /*0030*/  LDCU.64 UR4, c[0x0][0x358] ;  /* 0x00006b00ff0477ac */ /* 0x000ea20008000a00 */
[----:B------:R-:W3:Y:S06]  /*0040*/  S2R R11, SR_CTAID.X ;  /* 0x00000000000b7919 */ /* 0x000eec0000002500 */
[----:B------:R-:W4:Y:S08]  /*0050*/  LDC.64 R2, c[0x0][0x398] ;  /* 0x0000e600ff027b82 */ /* 0x000f300000000a00 */
[----:B------:R-:W5:Y:S01]  /*0060*/  LDC.64 R4, c[0x0][0x380] ;  /* 0x0000e000ff047b82 */ /* 0x000f620000000a00 */
[----:B0-----:R-:W-:-:S05]  /*0070*/  PRMT R0, R8, 0x9910, RZ ;  /* 0x0000991008007816 */ /* 0x001fca00000000ff */
[----:B------:R-:W-:-:S05]  /*0080*/  IMAD R0, R0, 0x25, RZ ;  /* 0x0000002500007824 */ /* 0x000fca00078e02ff */
[----:B------:R-:W-:-:S04]  /*0090*/  LOP3.LUT R0, R0, 0xffff, RZ, 0xc0, !PT ;  /* 0x0000ffff00007812 */ /* 0x000fc800078ec0ff */
[----:B------:R-:W-:-:S04]  /*00a0*/  SHF.R.U32.HI R0, RZ, 0x9, R0 ;  /* 0x00000009ff007819 */ /* 0x000fc80000011600 */
[----:B------:R-:W-:-:S04]  /*00b0*/  LOP3.LUT R0, R0, 0xffff, RZ, 0xc0, !PT ;  /* 0x0000ffff00007812 */ /* 0x000fc800078ec0ff */
[----:B---3--:R-:W-:-:S05]  /*00c0*/  LEA R9, R11, R0, 0x2 ;  /* 0x000000000b097211 */ /* 0x008fca00078e10ff */
[----:B-1----:R-:W-:-:S05]  /*00d0*/  IMAD.WIDE.U32 R6, R9, 0x4, R6 ;  /* 0x0000000409067825 */ /* 0x002fca00078e0006 */
[----:B--2---:R0:W2:Y:S01]  /*00e0*/  LDG.E.CONSTANT R10, desc[UR4][R6.64] ;  /* 0x00000004060a7981 */ /* 0x0040a2000c1e9900 */
[----:B------:R-:W-:Y:S02]  /*00f0*/  IMAD R11, R11, 0x38, R8 ;  /* 0x000000380b0b7824 */ /* 0x000fe400078e0208 */
[----:B-----5:R-:W-:Y:S02]  /*0100*/  IMAD.WIDE.U32 R4, R9, 0x4, R4 ;  /* 0x0000000409047825 */ /* 0x020fe400078e0004 */
[----:B------:R-:W0:Y:S02]  /*0110*/  LDC.64 R8, c[0x0][0x388] ;  /* 0x0000e200ff087b82 */ /* 0x000e240000000a00 */
[C---:B----4-:R-:W-:Y:S02]  /*0120*/  IMAD.WIDE.U32 R2, R11.reuse, 0x4, R2 ;  /* 0x000000040b027825 */ /* 0x050fe400078e0002 */
[----:B------:R-:W3:Y:S04]  /*0130*/  LDG.E.CONSTANT R5, desc[UR4][R4.64] ;  /* 0x0000000404057981 */ /* 0x000ee8000c1e9900 */
[----:B------:R-:W3:Y:S01]  /*0140*/  LDG.E.CONSTANT R2, desc[UR4][R2.64] ;  /* 0x0000000402027981 */ /* 0x000ee2000c1e9900 */
[----:B0-----:R-:W-:Y:S01]  /*0150*/  IMAD.WIDE.U32 R6, R11, 0x4, R8 ;  /* 0x000000040b067825 */ /* 0x001fe200078e0008 */
[----:B--2---:R-:W-:-:S13]  /*0160*/  FSETP.GEU.AND P0, PT, |R10|, 1.175494350822287508e-38, PT ;  /* 0x008000000a00780b */ /* 0x004fda0003f0e200 */
[----:B------:R-:W-:-:S04]  /*0170*/  @!P0 FMUL R10, R10, 16777216 ;  /* 0x4b8000000a0a8820 */ /* 0x000fc80000400000 */
[----:B------:R-:W0:Y:S01]  /*0180*/  MUFU.LG2 R13, R10 ;  /* 0x0000000a000d7308 */ /* 0x000e220000000c00 */
[----:B---3--:R-:W-:Y:S01]  /*0190*/  FADD R0, R2, -R5 ;  /* 0x8000000502007221 */ /* 0x008fe20000000000 */
[----:B0-----:R-:W-:-:S04]  /*01a0*/  @!P0 FADD R13, R13, -24 ;  /* 0xc1c000000d0d8421 */ /* 0x001fc80000000000 */
[----:B------:R-:W-:-:S05]  /*01b0*/  FFMA R13, R13, -0.69314718246459960938, R0 ;  /* 0xbf3172180d0d7823 */ /* 0x000fca0000000000 */
[----:B------:R-:W-:Y:S01]  /*01c0*/  STG.E desc[UR4][R6.64], R13 ;  /* 0x0000000d06007986 */ /* 0x000fe2000c101904 */
[----:B------:R-:W-:Y:S05]  /*01d0*/  EXIT ;  /* 0x000000000000794d */ /* 0x000fea0003800000 */
.L_x_0:
[----:B------:R-:W-:-:S00]  /*01e0*/  BRA `(.L_x_0) ;  /* 0xfffffffc00fc7947 */ /* 0x000fc0000383ffff */
[----:B------:R-:W-:-:S00]  /*01f0*/  NOP ;  /* 0x0000000000007918 */ /* 0x000fc00000000000 */
        /* <DEDUP_REMOVED lines=8> */
.L_x_3:


//--------------------- .text.default_function_kernel_1 --------------------------
	.section	.text.default_function_kernel_1,"ax",@progbits
	.align	128
        .global         default_function_kernel_1
        .type           default_function_kernel_1,@function
        .size           default_function_kernel_1,(.L_x_4 - default_function_kernel_1)
        .other          default_function_kernel_1,@"STO_CUDA_ENTRY STV_DEFAULT"
default_function_kernel_1:
.text.default_function_kernel_1:
[----:B------:R-:W-:Y:S01]  /*0000*/  LDC R1, c[0x0][0x37c] ;  /* 0x0000df00ff017b82 */ /* 0x000fe20000000800 */
[----:B------:R-:W0:Y:S07]  /*0010*/  S2R R6, SR_CTAID.X ;  /* 0x0000000000067919 */ /* 0x000e2e0000002500 */
[----:B------:R-:W1:Y:S01]  /*0020*/  LDC.64 R2, c[0x0][0x380] ;  /* 0x0000e000ff027b82 */ /* 0x000e620000000a00 */
[----:B------:R-:W2:Y:S01]  /*0030*/  LDCU.64 UR4, c[0x0][0x358] ;  /* 0x00006b00ff0477ac */ /* 0x000ea20008000a00 */
[----:B------:R-:W3:Y:S06]  /*0040*/  S2R R7, SR_TID.X ;  /* 0x0000000000077919 */ /* 0x000eec0000002100 */
[----:B------:R-:W4:Y:S01]  /*0050*/  LDC.64 R4, c[0x0][0x390] ;  /* 0x0000e400ff047b82 */ /* 0x000f220000000a00 */
[----:B0-----:R-:W-:-:S02]  /*0060*/  SHF.L.U32 R0, R6, 0x5, RZ ;  /* 0x0000000506007819 */ /* 0x001fc400000006ff */
[-C--:B---3--:R-:W-:Y:S02]  /*0070*/  LEA R6, R6, R7.reuse, 0x5 ;  /* 0x0000000706067211 */ /* 0x088fe400078e28ff */
[----:B------:R-:W-:-:S03]  /*0080*/  LOP3.LUT R0, R0, R7, RZ, 0xfc, !PT ;  /* 0x0000000700007212 */ /* 0x000fc600078efcff */
[----:B------:R-:W-:Y:S02]  /*0090*/  IMAD R7, R6, 0xe, RZ ;  /* 0x0000000e06077824 */ /* 0x000fe400078e02ff */
[----:B-1----:R-:W-:-:S04]  /*00a0*/  IMAD.WIDE.U32 R2, R0, 0x4, R2 ;  /* 0x0000000400027825 */ /* 0x002fc800078e0002 */
[----:B----4-:R-:W-:Y:S02]  /*00b0*/  IMAD.WIDE.U32 R4, R7, 0x4, R4 ;  /* 0x0000000407047825 */ /* 0x010fe400078e0004 */
[----:B--2---:R-:W2:Y:S04]  /*00c0*/  LDG.E.CONSTANT R2, desc[UR4][R2.64] ;  /* 0x0000000402027981 */ /* 0x004ea8000c1e9900 */
[----:B------:R-:W2:Y:S04]  /*00d0*/  LDG.E.CONSTANT R7, desc[UR4][R4.64] ;  /* 0x0000000404077981 */ /* 0x000ea8000c1e9900 */
[----:B------:R-:W3:Y:S04]  /*00e0*/  LDG.E.CONSTANT R9, desc[UR4][R4.64+0x4] ;  /* 0x0000040404097981 */ /* 0x000ee8000c1e9900 */
[----:B------:R-:W4:Y:S04]  /*00f0*/  LDG.E.CONSTANT R11, desc[UR4][R4.64+0x8] ;  /* 0x00000804040b7981 */ /* 0x000f28000c1e9900 */
[----:B------:R-:W5:Y:S04]  /*0100*/  LDG.E.CONSTANT R13, desc[UR4][R4.64+0xc] ;  /* 0x00000c04040d7981 */ /* 0x000f68000c1e9900 */
        /* <DEDUP_REMOVED lines=9> */
[----:B------:R0:W5:Y:S01]  /*01a0*/  LDG.E.CONSTANT R31, desc[UR4][R4.64+0x34] ;  /* 0x00003404041f7981 */ /* 0x000162000c1e9900 */
[----:B--2---:R-:W-:-:S04]  /*01b0*/  FADD R7, -R2, R7 ;  /* 0x0000000702077221 */ /* 0x004fc80000000100 */
[----:B------:R-:W-:Y:S01]  /*01c0*/  FMUL R7, R7, 1.4426950216293334961 ;  /* 0x3fb8aa3b07077820 */ /* 0x000fe20000400000 */
[C---:B---3--:R-:W-:Y:S01]  /*01d0*/  FADD R9, -R2.reuse, R9 ;  /* 0x0000000902097221 */ /* 0x048fe20000000100 */
[----:B----4-:R-:W-:-:S03]  /*01e0*/  FADD R11, -R2, R11 ;  /* 0x0000000b020b7221 */ /* 0x010fc60000000100 */
[----:B------:R-:W-:Y:S01]  /*01f0*/  FSETP.GEU.AND P0, PT, R7, -126, PT ;  /* 0xc2fc00000700780b */ /* 0x000fe20003f0e000 */
[----:B------:R-:W-:Y:S01]  /*0200*/  FMUL R9, R9, 1.4426950216293334961 ;  /* 0x3fb8aa3b09097820 */ /* 0x000fe20000400000 */
[----:B------:R-:W-:Y:S01]  /*0210*/  FMUL R11, R11, 1.4426950216293334961 ;  /* 0x3fb8aa3b0b0b7820 */ /* 0x000fe20000400000 */
[----:B-----5:R-:W-:-:S03]  /*0220*/  FADD R13, -R2, R13 ;  /* 0x0000000d020d7221 */ /* 0x020fc60000000100 */
[----:B------:R-:W-:Y:S01]  /*0230*/  FSETP.GEU.AND P4, PT, R9, -126, PT ;  /* 0xc2fc00000900780b */ /* 0x000fe20003f8e000 */
[C---:B------:R-:W-:Y:S01]  /*0240*/  FADD R15, -R2.reuse, R15 ;  /* 0x0000000f020f7221 */ /* 0x040fe20000000100 */
[----:B------:R-:W-:Y:S01]  /*0250*/  FMUL R13, R13, 1.4426950216293334961 ;  /* 0x3fb8aa3b0d0d7820 */ /* 0x000fe20000400000 */
[----:B------:R-:W-:Y:S02]  /*0260*/  FSETP.GEU.AND P3, PT, R11, -126, PT ;  /* 0xc2fc00000b00780b */ /* 0x000fe40003f6e000 */
[----:B------:R-:W-:Y:S01]  /*0270*/  FMUL R15, R15, 1.4426950216293334961 ;  /* 0x3fb8aa3b0f0f7820 */ /* 0x000fe20000400000 */
[C---:B------:R-:W-:Y:S01]  /*0280*/  FADD R17, -R2.reuse, R17 ;  /* 0x0000001102117221 */ /* 0x040fe20000000100 */
[----:B------:R-:W-:Y:S01]  /*0290*/  @!P0 FMUL R7, R7, 0.5 ;  /* 0x3f00000007078820 */ /* 0x000fe20000400000 */
[----:B------:R-:W-:Y:S01]  /*02a0*/  FSETP.GEU.AND P6, PT, R13, -126, PT ;  /* 0xc2fc00000d00780b */ /* 0x000fe20003fce000 */
[----:B------:R-:W-:Y:S01]  /*02b0*/  FADD R19, -R2, R19 ;  /* 0x0000001302137221 */ /* 0x000fe20000000100 */
[----:B------:R-:W-:Y:S01]  /*02c0*/  FMUL R17, R17, 1.4426950216293334961 ;  /* 0x3fb8aa3b11117820 */ /* 0x000fe20000400000 */
[----:B------:R-:W-:-:S02]  /*02d0*/  FSETP.GEU.AND P5, PT, R15, -126, PT ;  /* 0xc2fc00000f00780b */ /* 0x000fc40003fae000 */
[----:B------:R-:W-:Y:S01]  /*02e0*/  @!P4 FMUL R9, R9, 0.5 ;  /* 0x3f0000000909c820 */ /* 0x000fe20000400000 */
[----:B------:R-:W1:Y:S01]  /*02f0*/  MUFU.EX2 R7, R7 ;  /* 0x0000000700077308 */ /* 0x000e620000000800 */
[----:B------:R-:W-:Y:S01]  /*0300*/  FMUL R19, R19, 1.4426950216293334961 ;  /* 0x3fb8aa3b13137820 */ /* 0x000fe20000400000 */
[----:B------:R-:W-:Y:S01]  /*0310*/  FSETP.GEU.AND P2, PT, R17, -126, PT ;  /* 0xc2fc00001100780b */ /* 0x000fe20003f4e000 */
[----:B------:R-:W-:Y:S01]  /*0320*/  @!P3 FMUL R11, R11, 0.5 ;  /* 0x3f0000000b0bb820 */ /* 0x000fe20000400000 */
[C---:B------:R-:W-:Y:S01]  /*0330*/  FADD R21, -R2.reuse, R21 ;  /* 0x0000001502157221 */ /* 0x040fe20000000100 */
[C---:B------:R-:W-:Y:S01]  /*0340*/  FADD R23, -R2.reuse, R23 ;  /* 0x0000001702177221 */ /* 0x040fe20000000100 */
[----:B------:R-:W-:Y:S01]  /*0350*/  FSETP.GEU.AND P1, PT, R19, -126, PT ;  /* 0xc2fc00001300780b */ /* 0x000fe20003f2e000 */
[----:B------:R-:W-:Y:S01]  /*0360*/  @!P6 FMUL R13, R13, 0.5 ;  /* 0x3f0000000d0de820 */ /* 0x000fe20000400000 */
[----:B0-----:R-:W0:Y:S01]  /*0370*/  MUFU.EX2 R4, R9 ;  /* 0x0000000900047308 */ /* 0x001e220000000800 */
[----:B------:R-:W-:Y:S01]  /*0380*/  FMUL R21, R21, 1.4426950216293334961 ;  /* 0x3fb8aa3b15157820 */ /* 0x000fe20000400000 */
[----:B------:R-:W-:Y:S01]  /*0390*/  @!P5 FMUL R15, R15, 0.5 ;  /* 0x3f0000000f0fd820 */ /* 0x000fe20000400000 */
[----:B------:R-:W-:Y:S01]  /*03a0*/  FMUL R23, R23, 1.4426950216293334961 ;  /* 0x3fb8aa3b17177820 */ /* 0x000fe20000400000 */
[C---:B------:R-:W-:Y:S01]  /*03b0*/  FADD R25, -R2.reuse, R25 ;  /* 0x0000001902197221 */ /* 0x040fe20000000100 */
[----:B------:R-:W-:-:S02]  /*03c0*/  FADD R3, -R2, R3 ;  /* 0x0000000302037221 */ /* 0x000fc40000000100 */
[----:B------:R-:W-:Y:S01]  /*03d0*/  @!P2 FMUL R17, R17, 0.5 ;  /* 0x3f0000001111a820 */ /* 0x000fe20000400000 */
[----:B------:R-:W2:Y:S01]  /*03e0*/  MUFU.EX2 R6, R11 ;  /* 0x0000000b00067308 */ /* 0x000ea20000000800 */
[----:B-1----:R-:W-:Y:S01]  /*03f0*/  @!P0 FMUL R7, R7, R7 ;  /* 0x0000000707078220 */ /* 0x002fe20000400000 */
[----:B------:R-:W-:Y:S01]  /*0400*/  FSETP.GEU.AND P0, PT, R21, -126, PT ;  /* 0xc2fc00001500780b */ /* 0x000fe20003f0e000 */
[----:B------:R-:W-:Y:S01]  /*0410*/  @!P1 FMUL R19, R19, 0.5 ;  /* 0x3f00000013139820 */ /* 0x000fe20000400000 */
[----:B------:R-:W-:Y:S01]  /*0420*/  FMUL R25, R25, 1.4426950216293334961 ;  /* 0x3fb8aa3b19197820 */ /* 0x000fe20000400000 */
[----:B------:R-:W-:Y:S01]  /*0430*/  FADD R27, -R2, R27 ;  /* 0x0000001b021b7221 */ /* 0x000fe20000000100 */
[----:B------:R-:W-:Y:S01]  /*0440*/  FMUL R3, R3, 1.4426950216293334961 ;  /* 0x3fb8aa3b03037820 */ /* 0x000fe20000400000 */
[----:B------:R-:W-:Y:S01]  /*0450*/  FADD R7, RZ, R7 ;  /* 0x00000007ff077221 */ /* 0x000fe20000000000 */
[----:B------:R-:W1:Y:S01]  /*0460*/  MUFU.EX2 R8, R13 ;  /* 0x0000000d00087308 */ /* 0x000e620000000800 */
[----:B0-----:R-:W-:Y:S01]  /*0470*/  @!P4 FMUL R4, R4, R4 ;  /* 0x000000040404c220 */ /* 0x001fe20000400000 */
[----:B------:R-:W-:Y:S01]  /*0480*/  FSETP.GEU.AND P4, PT, R23, -126, PT ;  /* 0xc2fc00001700780b */ /* 0x000fe20003f8e000 */
[----:B------:R-:W-:Y:S01]  /*0490*/  FMUL R27, R27, 1.4426950216293334961 ;  /* 0x3fb8aa3b1b1b7820 */ /* 0x000fe20000400000 */
[C---:B------:R-:W-:Y:S01]  /*04a0*/  FADD R29, -R2.reuse, R29 ;  /* 0x0000001d021d7221 */ /* 0x040fe20000000100 */
[----:B------:R-:W-:Y:S01]  /*04b0*/  FADD R7, R7, R4 ;  /* 0x0000000407077221 */ /* 0x000fe20000000000 */
[----:B------:R-:W-:Y:S01]  /*04c0*/  FADD R31, -R2, R31 ;  /* 0x0000001f021f7221 */ /* 0x000fe20000000100 */
[----:B------:R-:W-:Y:S01]  /*04d0*/  @!P0 FMUL R21, R21, 0.5 ;  /* 0x3f00000015158820 */ /* 0x000fe20000400000 */
[----:B------:R-:W0:Y:S01]  /*04e0*/  MUFU.EX2 R10, R15 ;  /* 0x0000000f000a7308 */ /* 0x000e220000000800 */
[----:B--2---:R-:W-:Y:S01]  /*04f0*/  @!P3 FMUL R6, R6, R6 ;  /* 0x000000060606b220 */ /* 0x004fe20000400000 */
[----:B------:R-:W-:Y:S01]  /*0500*/  FSETP.GEU.AND P3, PT, R25, -126, PT ;  /* 0xc2fc00001900780b */ /* 0x000fe20003f6e000 */
[----:B------:R-:W-:Y:S01]  /*0510*/  FMUL R29, R29, 1.4426950216293334961 ;  /* 0x3fb8aa3b1d1d7820 */ /* 0x000fe20000400000 */
[----:B------:R-:W-:Y:S01]  /*0520*/  FMUL R31, R31, 1.4426950216293334961 ;  /* 0x3fb8aa3b1f1f7820 */ /* 0x000fe20000400000 */
[----:B------:R-:W-:-:S02]  /*0530*/  FADD R7, R7, R6 ;  /* 0x0000000607077221 */ /* 0x000fc40000000000 */
[----:B------:R-:W-:Y:S01]  /*0540*/  @!P4 FMUL R23, R23, 0.5 ;  /* 0x3f0000001717c820 */ /* 0x000fe20000400000 */
[----:B------:R-:W2:Y:S01]  /*0550*/  MUFU.EX2 R12, R17 ;  /* 0x00000011000c7308 */ /* 0x000ea20000000800 */
[----:B-1----:R-:W-:Y:S01]  /*0560*/  @!P6 FMUL R8, R8, R8 ;  /* 0x000000080808e220 */ /* 0x002fe20000400000 */
[----:B------:R-:W-:-:S03]  /*0570*/  FSETP.GEU.AND P6, PT, R3, -126, PT ;  /* 0xc2fc00000300780b */ /* 0x000fc60003fce000 */
[----:B------:R-:W-:Y:S02]  /*0580*/  FADD R7, R7, R8 ;  /* 0x0000000807077221 */ /* 0x000fe40000000000 */
[----:B------:R-:W-:Y:S01]  /*0590*/  @!P3 FMUL R25, R25, 0.5 ;  /* 0x3f0000001919b820 */ /* 0x000fe20000400000 */
[----:B------:R-:W1:Y:S01]  /*05a0*/  MUFU.EX2 R14, R19 ;  /* 0x00000013000e7308 */ /* 0x000e620000000800 */
[----:B0-----:R-:W-:Y:S01]  /*05b0*/  @!P5 FMUL R10, R10, R10 ;  /* 0x0000000a0a0ad220 */ /* 0x001fe20000400000 */
[----:B------:R-:W-:-:S03]  /*05c0*/  FSETP.GEU.AND P5, PT, R27, -126, PT ;  /* 0xc2fc00001b00780b */ /* 0x000fc60003fae000 */
[----:B------:R-:W-:Y:S02]  /*05d0*/  FADD R7, R7, R10 ;  /* 0x0000000a07077221 */ /* 0x000fe40000000000 */
[----:B------:R-:W-:Y:S01]  /*05e0*/  @!P6 FMUL R3, R3, 0.5 ;  /* 0x3f0000000303e820 */ /* 0x000fe20000400000 */
[----:B------:R-:W0:Y:S01]  /*05f0*/  MUFU.EX2 R16, R21 ;  /* 0x0000001500107308 */ /* 0x000e220000000800 */
[----:B--2---:R-:W-:Y:S01]  /*0600*/  @!P2 FMUL R12, R12, R12 ;  /* 0x0000000c0c0ca220 */ /* 0x004fe20000400000 */
[----:B------:R-:W-:-:S03]  /*0610*/  FSETP.GEU.AND P2, PT, R29, -126, PT ;  /* 0xc2fc00001d00780b */ /* 0x000fc60003f4e000 */
[----:B------:R-:W-:Y:S02]  /*0620*/  FADD R7, R7, R12 ;  /* 0x0000000c07077221 */ /* 0x000fe40000000000 */
[----:B------:R-:W-:Y:S01]  /*0630*/  @!P5 FMUL R27, R27, 0.5 ;  /* 0x3f0000001b1bd820 */ /* 0x000fe20000400000 */
[----:B------:R-:W2:Y:S01]  /*0640*/  MUFU.EX2 R4, R23 ;  /* 0x0000001700047308 */ /* 0x000ea20000000800 */
[----:B-1----:R-:W-:Y:S01]  /*0650*/  @!P1 FMUL R14, R14, R14 ;  /* 0x0000000e0e0e9220 */ /* 0x002fe20000400000 */
[----:B------:R-:W-:-:S03]  /*0660*/  FSETP.GEU.AND P1, PT, R31, -126, PT ;  /* 0xc2fc00001f00780b */ /* 0x000fc60003f2e000 */
[----:B------:R-:W-:Y:S02]  /*0670*/  FADD R7, R7, R14 ;  /* 0x0000000e07077221 */ /* 0x000fe40000000000 */
[----:B------:R-:W-:Y:S01]  /*0680*/  @!P2 FMUL R29, R29, 0.5 ;  /* 0x3f0000001d1da820 */ /* 0x000fe20000400000 */
[----:B------:R-:W1:Y:S01]  /*0690*/  MUFU.EX2 R6, R25 ;  /* 0x0000001900067308 */ /* 0x000e620000000800 */
[----:B0-----:R-:W-:-:S04]  /*06a0*/  @!P0 FMUL R16, R16, R16 ;  /* 0x0000001010108220 */ /* 0x001fc80000400000 */
[----:B------:R-:W-:Y:S02]  /*06b0*/  FADD R7, R7, R16 ;  /* 0x0000001007077221 */ /* 0x000fe40000000000 */
[----:B------:R-:W-:Y:S01]  /*06c0*/  @!P1 FMUL R31, R31, 0.5 ;  /* 0x3f0000001f1f9820 */ /* 0x000fe20000400000 */
[----:B------:R0:W3:Y:S01]  /*06d0*/  MUFU.EX2 R8, R3 ;  /* 0x0000000300087308 */ /* 0x0000e20000000800 */
[----:B--2---:R-:W-:-:S04]  /*06e0*/  @!P4 FMUL R4, R4, R4 ;  /* 0x000000040404c220 */ /* 0x004fc80000400000 */
[----:B------:R-:W-:-:S03]  /*06f0*/  FADD R7, R7, R4 ;  /* 0x0000000407077221 */ /* 0x000fc60000000000 */
[----:B------:R-:W2:Y:S01]  /*0700*/  MUFU.EX2 R10, R27 ;  /* 0x0000001b000a7308 */ /* 0x000ea20000000800 */
[----:B0-----:R-:W0:Y:S01]  /*0710*/  LDC.64 R2, c[0x0][0x388] ;  /* 0x0000e200ff027b82 */ /* 0x001e220000000a00 */
[----:B-1----:R-:W-:-:S04]  /*0720*/  @!P3 FMUL R6, R6, R6 ;  /* 0x000000060606b220 */ /* 0x002fc80000400000 */
[----:B------:R-:W-:Y:S02]  /*0730*/  FADD R7, R7, R6 ;  /* 0x0000000607077221 */ /* 0x000fe40000000000 */
[----:B------:R-:W1:Y:S01]  /*0740*/  MUFU.EX2 R12, R29 ;  /* 0x0000001d000c7308 */ /* 0x000e620000000800 */
[----:B---3--:R-:W-:-:S04]  /*0750*/  @!P6 FMUL R8, R8, R8 ;  /* 0x000000080808e220 */ /* 0x008fc80000400000 */
[----:B------:R-:W-:-:S03]  /*0760*/  FADD R7, R7, R8 ;  /* 0x0000000807077221 */ /* 0x000fc60000000000 */
[----:B------:R-:W3:Y:S01]  /*0770*/  MUFU.EX2 R4, R31 ;  /* 0x0000001f00047308 */ /* 0x000ee20000000800 */
[----:B--2---:R-:W-:-:S04]  /*0780*/  @!P5 FMUL R10, R10, R10 ;  /* 0x0000000a0a0ad220 */ /* 0x004fc80000400000 */
[----:B------:R-:W-:Y:S01]  /*0790*/  FADD R7, R7, R10 ;  /* 0x0000000a07077221 */ /* 0x000fe20000000000 */
[----:B-1----:R-:W-:Y:S01]  /*07a0*/  @!P2 FMUL R12, R12, R12 ;  /* 0x0000000c0c0ca220 */ /* 0x002fe20000400000 */
[----:B0-----:R-:W-:-:S04]  /*07b0*/  IMAD.WIDE.U32 R2, R0, 0x4, R2 ;  /* 0x0000000400027825 */ /* 0x001fc800078e0002 */
[----:B------:R-:W-:Y:S01]  /*07c0*/  FADD R7, R7, R12 ;  /* 0x0000000c07077221 */ /* 0x000fe20000000000 */
[----:B---3--:R-:W-:-:S04]  /*07d0*/  @!P1 FMUL R4, R4, R4 ;  /* 0x0000000404049220 */ /* 0x008fc80000400000 */
[----:B------:R-:W-:-:S05]  /*07e0*/  FADD R7, R7, R4 ;  /* 0x0000000407077221 */ /* 0x000fca0000000000 */
[----:B------:R-:W-:Y:S01]  /*07f0*/  STG.E desc[UR4][R2.64], R7 ;  /* 0x0000000702007986 */ /* 0x000fe2000c101904 */
[----:B------:R-:W-:Y:S05]  /*0800*/  EXIT ;  /* 0x000000000000794d */ /* 0x000fea0003800000 */
.L_x_1:
        /* <DEDUP_REMOVED lines=15> */
.L_x_4:


//--------------------- .text.default_function_kernel --------------------------
	.section	.text.default_function_kernel,"ax",@progbits
	.align	128
        .global         default_function_kernel
        .type           default_function_kernel,@function
        .size           default_function_kernel,(.L_x_5 - default_function_kernel)
        .other          default_function_kernel,@"STO_CUDA_ENTRY STV_DEFAULT"
default_function_kernel:
.text.default_function_kernel:
[----:B------:R-:W-:Y:S01]  /*0000*/  LDC R1, c[0x0][0x37c] ;  /* 0x0000df00ff017b82 */ /* 0x000fe20000000800 */
[----:B------:R-:W0:Y:S07]  /*0010*/  S2R R18, SR_CTAID.X ;  /* 0x0000000000127919 */ /* 0x000e2e0000002500 */
[----:B------:R-:W1:Y:S01]  /*0020*/  LDC.64 R4, c[0x0][0x388] ;  /* 0x0000e200ff047b82 */ /* 0x000e620000000a00 */
[----:B------:R-:W2:Y:S01]  /*0030*/  LDCU.64 UR4, c[0x0][0x358] ;  /* 0x00006b00ff0477ac */ /* 0x000ea20008000a00 */
[----:B------:R-:W0:Y:S02]  /*0040*/  S2R R21, SR_TID.X ;  /* 0x0000000000157919 */ /* 0x000e240000002100 */
[----:B0-----:R-:W-:-:S04]  /*0050*/  IMAD R3, R18, 0x8, R21 ;  /* 0x0000000812037824 */ /* 0x001fc800078e0215 */
[----:B------:R-:W-:-:S04]  /*0060*/  IMAD R3, R3, 0xe, RZ ;  /* 0x0000000e03037824 */ /* 0x000fc800078e02ff */
[----:B-1----:R-:W-:Y:S02]  /*0070*/  IMAD.WIDE.U32 R4, R3, 0x4, R4 ;  /* 0x0000000403047825 */ /* 0x002fe400078e0004 */
[----:B------:R-:W0:Y:S03]  /*0080*/  LDC.64 R2, c[0x0][0x380] ;  /* 0x0000e000ff027b82 */ /* 0x000e260000000a00 */
[----:B--2---:R-:W2:Y:S04]  /*0090*/  LDG.E.CONSTANT R0, desc[UR4][R4.64] ;  /* 0x0000000404007981 */ /* 0x004ea8000c1e9900 */
[----:B------:R-:W2:Y:S04]  /*00a0*/  LDG.E.CONSTANT R7, desc[UR4][R4.64+0x4] ;  /* 0x0000040404077981 */ /* 0x000ea8000c1e9900 */
[----:B------:R-:W3:Y:S04]  /*00b0*/  LDG.E.CONSTANT R9, desc[UR4][R4.64+0x8] ;  /* 0x0000080404097981 */ /* 0x000ee8000c1e9900 */
[----:B------:R-:W3:Y:S04]  /*00c0*/  LDG.E.CONSTANT R6, desc[UR4][R4.64+0xc] ;  /* 0x00000c0404067981 */ /* 0x000ee8000c1e9900 */
[----:B------:R-:W4:Y:S04]  /*00d0*/  LDG.E.CONSTANT R11, desc[UR4][R4.64+0x10] ;  /* 0x00001004040b7981 */ /* 0x000f28000c1e9900 */
        /* <DEDUP_REMOVED lines=8> */
[----:B------:R-:W5:Y:S01]  /*0160*/  LDG.E.CONSTANT R16, desc[UR4][R4.64+0x34] ;  /* 0x0000340404107981 */ /* 0x000f62000c1e9900 */
[----:B--2---:R-:W-:-:S04]  /*0170*/  FMNMX3 R0, R0, -3.40282306073709652508e+38, R7, !PT ;  /* 0xff7ffffd00007876 */ /* 0x004fc80007800007 */
[----:B---3--:R-:W-:-:S04]  /*0180*/  FMNMX3 R0, R0, R9, R6, !PT ;  /* 0x0000000900007276 */ /* 0x008fc80007800006 */
[----:B----4-:R-:W-:-:S04]  /*0190*/  FMNMX3 R0, R0, R11, R8, !PT ;  /* 0x0000000b00007276 */ /* 0x010fc80007800008 */
[----:B-----5:R-:W-:Y:S01]  /*01a0*/  FMNMX3 R10, R0, R13, R10, !PT ;  /* 0x0000000d000a7276 */ /* 0x020fe2000780000a */
[----:B------:R-:W-:-:S05]  /*01b0*/  IMAD.SHL.U32 R0, R18, 0x8, RZ ;  /* 0x0000000812007824 */ /* 0x000fca00078e00ff */
[----:B------:R-:W-:Y:S02]  /*01c0*/  LOP3.LUT R7, R0, R21, RZ, 0xfc, !PT ;  /* 0x0000001500077212 */ /* 0x000fe400078efcff */
[----:B------:R-:W-:-:S03]  /*01d0*/  FMNMX3 R10, R10, R15, R12, !PT ;  /* 0x0000000f0a0a7276 */ /* 0x000fc6000780000c */
[----:B0-----:R-:W-:Y:S01]  /*01e0*/  IMAD.WIDE.U32 R2, R7, 0x4, R2 ;  /* 0x0000000407027825 */ /* 0x001fe200078e0002 */
[----:B------:R-:W-:-:S04]  /*01f0*/  FMNMX3 R10, R10, R17, R14, !PT ;  /* 0x000000110a0a7276 */ /* 0x000fc8000780000e */
[----:B------:R-:W-:-:S05]  /*0200*/  FMNMX3 R19, R10, R19, R16, !PT ;  /* 0x000000130a137276 */ /* 0x000fca0007800010 */
[----:B------:R-:W-:Y:S01]  /*0210*/  STG.E desc[UR4][R2.64], R19 ;  /* 0x0000001302007986 */ /* 0x000fe2000c101904 */
[----:B------:R-:W-:Y:S05]  /*0220*/  EXIT ;  /* 0x000000000000794d */ /* 0x000fea0003800000 */
.L_x_2:
        /* <DEDUP_REMOVED lines=13> */
.L_x_5:


//--------------------- .nv.shared.reserved.0     --------------------------
	.section	.nv.shared.reserved.0,"aw",@nobits
	.weak		__nv_reservedSMEM_offset_0_alias
	.size		__nv_reservedSMEM_offset_0_alias, 0, 64
	.other		__nv_reservedSMEM_offset_0_alias,@"STO_CUDA_RESERVED_SHARED STV_DEFAULT"
__nv_reservedSMEM_offset_0_alias:
	.zero		0
	.zero		64


//--------------------- .nv.constant0.default_function_kernel_2 --------------------------
	.section	.nv.constant0.default_function_kernel_2,"a",@progbits
	.sectionflags	@""
	.align	4
.nv.constant0.default_function_kernel_2:
	.zero		928


//--------------------- .nv.constant0.default_function_kernel_1 --------------------------
	.section	.nv.constant0.default_function_kernel_1,"a",@progbits
	.sectionflags	@""
	.align	4
.nv.constant0.default_function_kernel_1:
	.zero		920


//--------------------- .nv.constant0.default_function_kernel --------------------------
	.section	.nv.constant0.default_function_kernel,"a",@progbits
	.sectionflags	@""
	.align	4
.nv.constant0.default_function_kernel:
	.zero		912


//--------------------- SYMBOLS --------------------------

	.type		.nv.reservedSmem.offset0,@object
	.size		.nv.reservedSmem.offset0,0x4
